//
// Generated by NVIDIA NVVM Compiler
//
// Compiler Build ID: CL-36424714
// Cuda compilation tools, release 13.0, V13.0.88
// Based on NVVM 20.0.0
//

.version 9.0
.target sm_100
.address_size 64

	// .globl	_Z6kernelP6uchar46Size2DPc
.const .align 4 .u32 cudaClassCount;
.const .align 4 .b8 cudaClassesAverageValues[384];

.visible .entry _Z6kernelP6uchar46Size2DPc(
	.param .u64 .ptr .align 1 _Z6kernelP6uchar46Size2DPc_param_0,
	.param .align 4 .b8 _Z6kernelP6uchar46Size2DPc_param_1[8],
	.param .u64 .ptr .align 1 _Z6kernelP6uchar46Size2DPc_param_2
)
{
	.reg .pred 	%p<40>;
	.reg .b16 	%rs<8>;
	.reg .b32 	%r<80>;
	.reg .b32 	%f<205>;
	.reg .b64 	%rd<17>;

	ld.param.u32 	%r2, [_Z6kernelP6uchar46Size2DPc_param_1+4];
	ld.param.u32 	%r1, [_Z6kernelP6uchar46Size2DPc_param_1];
	ld.param.u64 	%rd5, [_Z6kernelP6uchar46Size2DPc_param_2];
	cvta.to.global.u64 	%rd1, %rd5;
	mov.u32 	%r24, %nctaid.x;
	mov.u32 	%r25, %ntid.x;
	mul.lo.s32 	%r3, %r24, %r25;
	mov.u32 	%r26, %nctaid.y;
	mov.u32 	%r27, %ntid.y;
	mul.lo.s32 	%r4, %r26, %r27;
	mov.u32 	%r28, %ctaid.x;
	mov.u32 	%r29, %tid.x;
	mad.lo.s32 	%r73, %r28, %r25, %r29;
	mov.u32 	%r30, %ctaid.y;
	mov.u32 	%r31, %tid.y;
	mad.lo.s32 	%r6, %r30, %r27, %r31;
	setp.ge.u32 	%p1, %r73, %r1;
	@%p1 bra 	$L__BB0_27;
	ld.const.u32 	%r32, [cudaClassCount];
	setp.gt.s32 	%p2, %r32, 0;
	@%p2 bra 	$L__BB0_2;
	bra.uni 	$L__BB0_23;
$L__BB0_2:
	neg.s32 	%r8, %r32;
	mov.u64 	%rd12, cudaClassesAverageValues;
	add.s64 	%rd8, %rd12, 8;
$L__BB0_3:
	setp.ge.u32 	%p6, %r6, %r2;
	mov.u32 	%r74, %r6;
	@%p6 bra 	$L__BB0_4;
	bra.uni 	$L__BB0_5;
$L__BB0_4:
	add.s32 	%r73, %r73, %r3;
	setp.lt.u32 	%p39, %r73, %r1;
	@%p39 bra 	$L__BB0_3;
	bra.uni 	$L__BB0_27;
$L__BB0_5:
	ld.param.u64 	%rd15, [_Z6kernelP6uchar46Size2DPc_param_0];
	mad.lo.s32 	%r12, %r74, %r1, %r73;
	cvta.to.global.u64 	%rd9, %rd15;
	mul.wide.u32 	%rd10, %r12, 4;
	add.s64 	%rd11, %rd9, %rd10;
	.pragma "used_bytes_mask 7";
	ld.global.u32 	%r36, [%rd11];
	bfe.u32 	%r37, %r36, 0, 8;
	cvt.u16.u32 	%rs2, %r37;
	and.b16  	%rs3, %rs2, 255;
	bfe.u32 	%r38, %r36, 8, 8;
	cvt.u16.u32 	%rs4, %r38;
	and.b16  	%rs5, %rs4, 255;
	bfe.u32 	%r39, %r36, 16, 8;
	cvt.u16.u32 	%rs6, %r39;
	and.b16  	%rs7, %rs6, 255;
	cvt.rn.f32.u16 	%f1, %rs3;
	cvt.rn.f32.u16 	%f2, %rs5;
	cvt.rn.f32.u16 	%f3, %rs7;
	mov.b32 	%r77, -1;
	mov.f32 	%f201, 0f00000000;
	mov.b32 	%r76, 0;
	mov.u64 	%rd16, %rd8;
	mov.u32 	%r75, %r8;
$L__BB0_6:
	ld.const.f32 	%f29, [%rd16+-8];
	ld.const.f32 	%f5, [%rd16+-4];
	ld.const.f32 	%f6, [%rd16];
	sub.f32 	%f7, %f1, %f29;
	abs.f32 	%f8, %f7;
	setp.eq.f32 	%p7, %f7, 0f3F800000;
	mov.f32 	%f202, 0f3F800000;
	@%p7 bra 	$L__BB0_11;
	setp.nan.f32 	%p8, %f8, %f8;
	@%p8 bra 	$L__BB0_10;
	setp.lt.f32 	%p9, %f8, 0f00800000;
	mul.f32 	%f30, %f8, 0f4B800000;
	selp.f32 	%f31, %f30, %f8, %p9;
	mov.b32 	%r40, %f31;
	add.s32 	%r41, %r40, -1060439283;
	and.b32  	%r42, %r41, -8388608;
	sub.s32 	%r43, %r40, %r42;
	mov.b32 	%f32, %r43;
	cvt.rn.f32.s32 	%f33, %r42;
	selp.f32 	%f34, 0fC1C00000, 0f00000000, %p9;
	fma.rn.f32 	%f35, %f33, 0f34000000, %f34;
	add.f32 	%f36, %f32, 0fBF800000;
	add.f32 	%f37, %f32, 0f3F800000;
	rcp.approx.ftz.f32 	%f38, %f37;
	add.f32 	%f39, %f36, %f36;
	mul.f32 	%f40, %f39, %f38;
	mul.f32 	%f41, %f40, %f40;
	neg.f32 	%f42, %f40;
	sub.f32 	%f43, %f36, %f40;
	add.f32 	%f44, %f43, %f43;
	fma.rn.f32 	%f45, %f42, %f36, %f44;
	mul.rn.f32 	%f46, %f38, %f45;
	fma.rn.f32 	%f47, %f41, 0f3A2C32E4, 0f3B52E7DB;
	fma.rn.f32 	%f48, %f47, %f41, 0f3C93BB73;
	fma.rn.f32 	%f49, %f48, %f41, 0f3DF6384F;
	mul.rn.f32 	%f50, %f49, %f41;
	fma.rn.f32 	%f51, %f40, 0f3FB8AA3B, %f35;
	mul.f32 	%f52, %f50, 0f40400000;
	sub.f32 	%f53, %f35, %f51;
	fma.rn.f32 	%f54, %f40, 0f3FB8AA3B, %f53;
	fma.rn.f32 	%f55, %f46, 0f3FB8AA3B, %f54;
	fma.rn.f32 	%f56, %f40, 0f32A55E34, %f55;
	fma.rn.f32 	%f57, %f52, %f46, %f56;
	fma.rn.f32 	%f58, %f50, %f40, %f57;
	add.rn.f32 	%f59, %f51, %f58;
	mov.f32 	%f60, 0f40000000;
	mul.rn.f32 	%f61, %f59, %f60;
	cvt.rni.f32.f32 	%f62, %f61;
	sub.f32 	%f63, %f61, %f62;
	neg.f32 	%f64, %f61;
	fma.rn.f32 	%f65, %f59, 0f40000000, %f64;
	neg.f32 	%f66, %f51;
	add.rn.f32 	%f67, %f59, %f66;
	neg.f32 	%f68, %f67;
	add.rn.f32 	%f69, %f58, %f68;
	fma.rn.f32 	%f70, %f69, 0f40000000, %f65;
	add.f32 	%f71, %f63, %f70;
	setp.gt.f32 	%p10, %f62, 0f00000000;
	selp.b32 	%r44, 0, -2097152000, %p10;
	setp.neu.f32 	%p11, %f7, 0f00000000;
	setp.neu.f32 	%p12, %f8, 0f7F800000;
	setp.lt.f32 	%p13, %f61, 0f00000000;
	selp.f32 	%f72, 0f00000000, 0f7F800000, %p13;
	abs.f32 	%f73, %f61;
	setp.gt.f32 	%p14, %f73, 0f43180000;
	cvt.rzi.s32.f32 	%r45, %f62;
	shl.b32 	%r46, %r45, 23;
	sub.s32 	%r47, %r46, %r44;
	mov.b32 	%f74, %r47;
	add.s32 	%r48, %r44, 2130706432;
	mov.b32 	%f75, %r48;
	fma.rn.f32 	%f76, %f71, 0f391FCB8E, 0f3AAF85ED;
	fma.rn.f32 	%f77, %f76, %f71, 0f3C1D9856;
	fma.rn.f32 	%f78, %f77, %f71, 0f3D6357BB;
	fma.rn.f32 	%f79, %f78, %f71, 0f3E75FDEC;
	fma.rn.f32 	%f80, %f79, %f71, 0f3F317218;
	fma.rn.f32 	%f81, %f80, %f71, 0f3F800000;
	mul.f32 	%f82, %f81, %f75;
	mul.f32 	%f83, %f82, %f74;
	selp.f32 	%f202, %f72, %f83, %p14;
	and.pred  	%p15, %p11, %p12;
	@%p15 bra 	$L__BB0_11;
	add.f32 	%f84, %f7, %f7;
	mov.b32 	%r49, %f84;
	and.b32  	%r50, %r49, 2147483647;
	mov.b32 	%f202, %r50;
	bra.uni 	$L__BB0_11;
$L__BB0_10:
	mov.f32 	%f85, 0f40000000;
	add.rn.f32 	%f202, %f7, %f85;
$L__BB0_11:
	sub.f32 	%f13, %f2, %f5;
	abs.f32 	%f14, %f13;
	setp.eq.f32 	%p16, %f13, 0f3F800000;
	mov.f32 	%f203, 0f3F800000;
	@%p16 bra 	$L__BB0_16;
	setp.nan.f32 	%p17, %f14, %f14;
	@%p17 bra 	$L__BB0_15;
	setp.lt.f32 	%p18, %f14, 0f00800000;
	mul.f32 	%f87, %f14, 0f4B800000;
	selp.f32 	%f88, %f87, %f14, %p18;
	mov.b32 	%r51, %f88;
	add.s32 	%r52, %r51, -1060439283;
	and.b32  	%r53, %r52, -8388608;
	sub.s32 	%r54, %r51, %r53;
	mov.b32 	%f89, %r54;
	cvt.rn.f32.s32 	%f90, %r53;
	selp.f32 	%f91, 0fC1C00000, 0f00000000, %p18;
	fma.rn.f32 	%f92, %f90, 0f34000000, %f91;
	add.f32 	%f93, %f89, 0fBF800000;
	add.f32 	%f94, %f89, 0f3F800000;
	rcp.approx.ftz.f32 	%f95, %f94;
	add.f32 	%f96, %f93, %f93;
	mul.f32 	%f97, %f96, %f95;
	mul.f32 	%f98, %f97, %f97;
	neg.f32 	%f99, %f97;
	sub.f32 	%f100, %f93, %f97;
	add.f32 	%f101, %f100, %f100;
	fma.rn.f32 	%f102, %f99, %f93, %f101;
	mul.rn.f32 	%f103, %f95, %f102;
	fma.rn.f32 	%f104, %f98, 0f3A2C32E4, 0f3B52E7DB;
	fma.rn.f32 	%f105, %f104, %f98, 0f3C93BB73;
	fma.rn.f32 	%f106, %f105, %f98, 0f3DF6384F;
	mul.rn.f32 	%f107, %f106, %f98;
	fma.rn.f32 	%f108, %f97, 0f3FB8AA3B, %f92;
	mul.f32 	%f109, %f107, 0f40400000;
	sub.f32 	%f110, %f92, %f108;
	fma.rn.f32 	%f111, %f97, 0f3FB8AA3B, %f110;
	fma.rn.f32 	%f112, %f103, 0f3FB8AA3B, %f111;
	fma.rn.f32 	%f113, %f97, 0f32A55E34, %f112;
	fma.rn.f32 	%f114, %f109, %f103, %f113;
	fma.rn.f32 	%f115, %f107, %f97, %f114;
	add.rn.f32 	%f116, %f108, %f115;
	mov.f32 	%f117, 0f40000000;
	mul.rn.f32 	%f118, %f116, %f117;
	cvt.rni.f32.f32 	%f119, %f118;
	sub.f32 	%f120, %f118, %f119;
	neg.f32 	%f121, %f118;
	fma.rn.f32 	%f122, %f116, 0f40000000, %f121;
	neg.f32 	%f123, %f108;
	add.rn.f32 	%f124, %f116, %f123;
	neg.f32 	%f125, %f124;
	add.rn.f32 	%f126, %f115, %f125;
	fma.rn.f32 	%f127, %f126, 0f40000000, %f122;
	add.f32 	%f128, %f120, %f127;
	setp.gt.f32 	%p19, %f119, 0f00000000;
	selp.b32 	%r55, 0, -2097152000, %p19;
	setp.neu.f32 	%p20, %f13, 0f00000000;
	setp.neu.f32 	%p21, %f14, 0f7F800000;
	setp.lt.f32 	%p22, %f118, 0f00000000;
	selp.f32 	%f129, 0f00000000, 0f7F800000, %p22;
	abs.f32 	%f130, %f118;
	setp.gt.f32 	%p23, %f130, 0f43180000;
	cvt.rzi.s32.f32 	%r56, %f119;
	shl.b32 	%r57, %r56, 23;
	sub.s32 	%r58, %r57, %r55;
	mov.b32 	%f131, %r58;
	add.s32 	%r59, %r55, 2130706432;
	mov.b32 	%f132, %r59;
	fma.rn.f32 	%f133, %f128, 0f391FCB8E, 0f3AAF85ED;
	fma.rn.f32 	%f134, %f133, %f128, 0f3C1D9856;
	fma.rn.f32 	%f135, %f134, %f128, 0f3D6357BB;
	fma.rn.f32 	%f136, %f135, %f128, 0f3E75FDEC;
	fma.rn.f32 	%f137, %f136, %f128, 0f3F317218;
	fma.rn.f32 	%f138, %f137, %f128, 0f3F800000;
	mul.f32 	%f139, %f138, %f132;
	mul.f32 	%f140, %f139, %f131;
	selp.f32 	%f203, %f129, %f140, %p23;
	and.pred  	%p24, %p20, %p21;
	@%p24 bra 	$L__BB0_16;
	add.f32 	%f141, %f13, %f13;
	mov.b32 	%r60, %f141;
	and.b32  	%r61, %r60, 2147483647;
	mov.b32 	%f203, %r61;
	bra.uni 	$L__BB0_16;
$L__BB0_15:
	mov.f32 	%f142, 0f40000000;
	add.rn.f32 	%f203, %f13, %f142;
$L__BB0_16:
	add.f32 	%f19, %f202, %f203;
	sub.f32 	%f20, %f3, %f6;
	abs.f32 	%f21, %f20;
	setp.eq.f32 	%p25, %f20, 0f3F800000;
	mov.f32 	%f204, 0f3F800000;
	@%p25 bra 	$L__BB0_21;
	setp.nan.f32 	%p26, %f21, %f21;
	@%p26 bra 	$L__BB0_20;
	setp.lt.f32 	%p27, %f21, 0f00800000;
	mul.f32 	%f144, %f21, 0f4B800000;
	selp.f32 	%f145, %f144, %f21, %p27;
	mov.b32 	%r62, %f145;
	add.s32 	%r63, %r62, -1060439283;
	and.b32  	%r64, %r63, -8388608;
	sub.s32 	%r65, %r62, %r64;
	mov.b32 	%f146, %r65;
	cvt.rn.f32.s32 	%f147, %r64;
	selp.f32 	%f148, 0fC1C00000, 0f00000000, %p27;
	fma.rn.f32 	%f149, %f147, 0f34000000, %f148;
	add.f32 	%f150, %f146, 0fBF800000;
	add.f32 	%f151, %f146, 0f3F800000;
	rcp.approx.ftz.f32 	%f152, %f151;
	add.f32 	%f153, %f150, %f150;
	mul.f32 	%f154, %f153, %f152;
	mul.f32 	%f155, %f154, %f154;
	neg.f32 	%f156, %f154;
	sub.f32 	%f157, %f150, %f154;
	add.f32 	%f158, %f157, %f157;
	fma.rn.f32 	%f159, %f156, %f150, %f158;
	mul.rn.f32 	%f160, %f152, %f159;
	fma.rn.f32 	%f161, %f155, 0f3A2C32E4, 0f3B52E7DB;
	fma.rn.f32 	%f162, %f161, %f155, 0f3C93BB73;
	fma.rn.f32 	%f163, %f162, %f155, 0f3DF6384F;
	mul.rn.f32 	%f164, %f163, %f155;
	fma.rn.f32 	%f165, %f154, 0f3FB8AA3B, %f149;
	mul.f32 	%f166, %f164, 0f40400000;
	sub.f32 	%f167, %f149, %f165;
	fma.rn.f32 	%f168, %f154, 0f3FB8AA3B, %f167;
	fma.rn.f32 	%f169, %f160, 0f3FB8AA3B, %f168;
	fma.rn.f32 	%f170, %f154, 0f32A55E34, %f169;
	fma.rn.f32 	%f171, %f166, %f160, %f170;
	fma.rn.f32 	%f172, %f164, %f154, %f171;
	add.rn.f32 	%f173, %f165, %f172;
	mov.f32 	%f174, 0f40000000;
	mul.rn.f32 	%f175, %f173, %f174;
	cvt.rni.f32.f32 	%f176, %f175;
	sub.f32 	%f177, %f175, %f176;
	neg.f32 	%f178, %f175;
	fma.rn.f32 	%f179, %f173, 0f40000000, %f178;
	neg.f32 	%f180, %f165;
	add.rn.f32 	%f181, %f173, %f180;
	neg.f32 	%f182, %f181;
	add.rn.f32 	%f183, %f172, %f182;
	fma.rn.f32 	%f184, %f183, 0f40000000, %f179;
	add.f32 	%f185, %f177, %f184;
	setp.gt.f32 	%p28, %f176, 0f00000000;
	selp.b32 	%r66, 0, -2097152000, %p28;
	setp.neu.f32 	%p29, %f20, 0f00000000;
	setp.neu.f32 	%p30, %f21, 0f7F800000;
	setp.lt.f32 	%p31, %f175, 0f00000000;
	selp.f32 	%f186, 0f00000000, 0f7F800000, %p31;
	abs.f32 	%f187, %f175;
	setp.gt.f32 	%p32, %f187, 0f43180000;
	cvt.rzi.s32.f32 	%r67, %f176;
	shl.b32 	%r68, %r67, 23;
	sub.s32 	%r69, %r68, %r66;
	mov.b32 	%f188, %r69;
	add.s32 	%r70, %r66, 2130706432;
	mov.b32 	%f189, %r70;
	fma.rn.f32 	%f190, %f185, 0f391FCB8E, 0f3AAF85ED;
	fma.rn.f32 	%f191, %f190, %f185, 0f3C1D9856;
	fma.rn.f32 	%f192, %f191, %f185, 0f3D6357BB;
	fma.rn.f32 	%f193, %f192, %f185, 0f3E75FDEC;
	fma.rn.f32 	%f194, %f193, %f185, 0f3F317218;
	fma.rn.f32 	%f195, %f194, %f185, 0f3F800000;
	mul.f32 	%f196, %f195, %f189;
	mul.f32 	%f197, %f196, %f188;
	selp.f32 	%f204, %f186, %f197, %p32;
	and.pred  	%p33, %p29, %p30;
	@%p33 bra 	$L__BB0_21;
	add.f32 	%f198, %f20, %f20;
	mov.b32 	%r71, %f198;
	and.b32  	%r72, %r71, 2147483647;
	mov.b32 	%f204, %r72;
	bra.uni 	$L__BB0_21;
$L__BB0_20:
	mov.f32 	%f199, 0f40000000;
	add.rn.f32 	%f204, %f20, %f199;
$L__BB0_21:
	add.f32 	%f200, %f19, %f204;
	setp.lt.f32 	%p34, %f200, %f201;
	setp.eq.s32 	%p35, %r77, -1;
	or.pred  	%p36, %p34, %p35;
	selp.b32 	%r77, %r76, %r77, %p36;
	selp.f32 	%f201, %f200, %f201, %p36;
	add.s32 	%r76, %r76, 1;
	add.s32 	%r75, %r75, 1;
	setp.ne.s32 	%p37, %r75, 0;
	add.s64 	%rd16, %rd16, 12;
	@%p37 bra 	$L__BB0_6;
	cvt.u64.u32 	%rd13, %r12;
	add.s64 	%rd14, %rd1, %rd13;
	st.global.u8 	[%rd14], %r77;
	add.s32 	%r74, %r74, %r4;
	setp.lt.u32 	%p38, %r74, %r2;
	@%p38 bra 	$L__BB0_5;
	bra.uni 	$L__BB0_4;
$L__BB0_23:
	setp.ge.u32 	%p3, %r6, %r2;
	@%p3 bra 	$L__BB0_26;
	mov.u32 	%r79, %r6;
$L__BB0_25:
	mad.lo.s32 	%r33, %r79, %r1, %r73;
	cvt.u64.u32 	%rd6, %r33;
	add.s64 	%rd7, %rd1, %rd6;
	mov.b16 	%rs1, 255;
	st.global.u8 	[%rd7], %rs1;
	add.s32 	%r79, %r79, %r4;
	setp.lt.u32 	%p4, %r79, %r2;
	@%p4 bra 	$L__BB0_25;
$L__BB0_26:
	add.s32 	%r73, %r73, %r3;
	setp.lt.u32 	%p5, %r73, %r1;
	@%p5 bra 	$L__BB0_23;
$L__BB0_27:
	ret;

}


// ===== COMPILED SASS (sm_100) =====

	.target	sm_100

	.elftype	@"ET_EXEC"


//--------------------- .note.nv.tkinfo           --------------------------
	.section	.note.nv.tkinfo,"",@"SHT_NOTE"
	.sectionflags	@"SHF_NOTE_NV_TKINFO"
	.tkinfo
        /*0018*/ 	.word	0x00000002
        /*0030*/ 	.string	""
        /*0030*/ 	.string	"ptxas"
        /*0030*/ 	.string	"Cuda compilation tools, release 13.0, V13.0.88"
        /*0030*/ 	.string	"Build cuda_13.0.r13.0/compiler.36424714_0"
        /*0030*/ 	.string	"-arch sm_100 -m 64 "



//--------------------- .note.nv.cuinfo           --------------------------
	.section	.note.nv.cuinfo,"",@"SHT_NOTE"
	.sectionflags	@"SHF_NOTE_NV_CUINFO"
        /*0018*/ 	.short	0x0002
        /*001a*/ 	.short	0x0064
        /*001c*/ 	.short	0x0082
	.zero		2


//--------------------- .nv.info                  --------------------------
	.section	.nv.info,"",@"SHT_CUDA_INFO"
	.align	4


	//----- nvinfo : EIATTR_REGCOUNT
	.align		4
        /*0000*/ 	.byte	0x04, 0x2f
        /*0002*/ 	.short	(.L_3 - .L_2)
	.align		4
.L_2:
        /*0004*/ 	.word	index@(_Z6kernelP6uchar46Size2DPc)
        /*0008*/ 	.word	0x0000001a


	//----- nvinfo : EIATTR_FRAME_SIZE
	.align		4
.L_3:
        /*000c*/ 	.byte	0x04, 0x11
        /*000e*/ 	.short	(.L_5 - .L_4)
	.align		4
.L_4:
        /*0010*/ 	.word	index@(_Z6kernelP6uchar46Size2DPc)
        /*0014*/ 	.word	0x00000000


	//----- nvinfo : EIATTR_MIN_STACK_SIZE
	.align		4
.L_5:
        /*0018*/ 	.byte	0x04, 0x12
        /*001a*/ 	.short	(.L_7 - .L_6)
	.align		4
.L_6:
        /*001c*/ 	.word	index@(_Z6kernelP6uchar46Size2DPc)
        /*0020*/ 	.word	0x00000000
.L_7:


//--------------------- .nv.compat                --------------------------
	.section	.nv.compat,"",@"SHT_CUDA_COMPAT_INFO"
	.align	4
        /*0000*/ 	.byte	0x02, 0x09, 0x00, 0x00, 0x02, 0x02, 0x01, 0x00, 0x02, 0x05, 0x05, 0x00, 0x03, 0x07, 0x01, 0x01
        /*0010*/ 	.byte	0x02, 0x03, 0x00, 0x00, 0x02, 0x06, 0x01, 0x00, 0x04, 0x0b, 0x08, 0x00, 0x01, 0x00, 0x00, 0x00
        /*0020*/ 	.byte	0x00, 0x00, 0x00, 0x00


//--------------------- .nv.info._Z6kernelP6uchar46Size2DPc --------------------------
	.section	.nv.info._Z6kernelP6uchar46Size2DPc,"",@"SHT_CUDA_INFO"
	.sectionflags	@""
	.align	4


	//----- nvinfo : EIATTR_CUDA_API_VERSION
	.align		4
        /*0000*/ 	.byte	0x04, 0x37
        /*0002*/ 	.short	(.L_9 - .L_8)
.L_8:
        /*0004*/ 	.word	0x00000082


	//----- nvinfo : EIATTR_KPARAM_INFO
	.align		4
.L_9:
        /*0008*/ 	.byte	0x04, 0x17
        /*000a*/ 	.short	(.L_11 - .L_10)
.L_10:
        /*000c*/ 	.word	0x00000000
        /*0010*/ 	.short	0x0002
        /*0012*/ 	.short	0x0010
        /*0014*/ 	.byte	0x00, 0xf5, 0x21, 0x00


	//----- nvinfo : EIATTR_KPARAM_INFO
	.align		4
.L_11:
        /*0018*/ 	.byte	0x04, 0x17
        /*001a*/ 	.short	(.L_13 - .L_12)
.L_12:
        /*001c*/ 	.word	0x00000000
        /*0020*/ 	.short	0x0001
        /*0022*/ 	.short	0x0008
        /*0024*/ 	.byte	0x00, 0xf0, 0x21, 0x00


	//----- nvinfo : EIATTR_KPARAM_INFO
	.align		4
.L_13:
        /*0028*/ 	.byte	0x04, 0x17
        /*002a*/ 	.short	(.L_15 - .L_14)
.L_14:
        /*002c*/ 	.word	0x00000000
        /*0030*/ 	.short	0x0000
        /*0032*/ 	.short	0x0000
        /*0034*/ 	.byte	0x00, 0xf5, 0x21, 0x00


	//----- nvinfo : EIATTR_SPARSE_MMA_MASK
	.align		4
.L_15:
        /*0038*/ 	.byte	0x03, 0x50
        /*003a*/ 	.short	0x0000


	//----- nvinfo : EIATTR_MAXREG_COUNT
	.align		4
        /*003c*/ 	.byte	0x03, 0x1b
        /*003e*/ 	.short	0x00ff


	//----- nvinfo : EIATTR_MERCURY_ISA_VERSION
	.align		4
        /*0040*/ 	.byte	0x03, 0x5f
        /*0042*/ 	.short	0x0101


	//----- nvinfo : EIATTR_UNUSED_LOAD_BYTE_OFFSET
	.align		4
        /*0044*/ 	.byte	0x04, 0x44
        /*0046*/ 	.short	(.L_17 - .L_16)


	//   ....[0]....
.L_16:
        /*0048*/ 	.word	0x00000330
        /*004c*/ 	.word	0x00000007


	//----- nvinfo : EIATTR_VRC_CTA_INIT_COUNT
	.align		4
.L_17:
        /*0050*/ 	.byte	0x02, 0x4a
	.zero		1
	.zero		1


	//----- nvinfo : EIATTR_EXIT_INSTR_OFFSETS
	.align		4
        /*0054*/ 	.byte	0x04, 0x1c
        /*0056*/ 	.short	(.L_19 - .L_18)


	//   ....[0]....
.L_18:
        /*0058*/ 	.word	0x000000f0


	//   ....[1]....
        /*005c*/ 	.word	0x00000280


	//   ....[2]....
        /*0060*/ 	.word	0x00001330


	//----- nvinfo : EIATTR_CRS_STACK_SIZE
	.align		4
.L_19:
        /*0064*/ 	.byte	0x04, 0x1e
        /*0066*/ 	.short	(.L_21 - .L_20)
.L_20:
        /*0068*/ 	.word	0x00000000


	//----- nvinfo : EIATTR_CBANK_PARAM_SIZE
	.align		4
.L_21:
        /*006c*/ 	.byte	0x03, 0x19
        /*006e*/ 	.short	0x0018


	//----- nvinfo : EIATTR_PARAM_CBANK
	.align		4
        /*0070*/ 	.byte	0x04, 0x0a
        /*0072*/ 	.short	(.L_23 - .L_22)
	.align		4
.L_22:
        /*0074*/ 	.word	index@(.nv.constant0._Z6kernelP6uchar46Size2DPc)
        /*0078*/ 	.short	0x0380
        /*007a*/ 	.short	0x0018


	//----- nvinfo : EIATTR_SW_WAR
	.align		4
.L_23:
        /*007c*/ 	.byte	0x04, 0x36
        /*007e*/ 	.short	(.L_25 - .L_24)
.L_24:
        /*0080*/ 	.word	0x00000008
.L_25:


//--------------------- .nv.callgraph             --------------------------
	.section	.nv.callgraph,"",@"SHT_CUDA_CALLGRAPH"
	.align	4
	.sectionentsize	8
	.align		4
        /*0000*/ 	.word	0x00000000
	.align		4
        /*0004*/ 	.word	0xffffffff
	.align		4
        /*0008*/ 	.word	0x00000000
	.align		4
        /*000c*/ 	.word	0xfffffffe
	.align		4
        /*0010*/ 	.word	0x00000000
	.align		4
        /*0014*/ 	.word	0xfffffffd
	.align		4
        /*0018*/ 	.word	0x00000000
	.align		4
        /*001c*/ 	.word	0xfffffffc


//--------------------- .nv.constant3             --------------------------
	.section	.nv.constant3,"a",@progbits
	.align	4
.nv.constant3:
	.type		cudaClassCount,@object
	.size		cudaClassCount,(cudaClassesAverageValues - cudaClassCount)
cudaClassCount:
	.zero		4
	.type		cudaClassesAverageValues,@object
	.size		cudaClassesAverageValues,(.L_1 - cudaClassesAverageValues)
cudaClassesAverageValues:
	.zero		384
.L_1:


//--------------------- .text._Z6kernelP6uchar46Size2DPc --------------------------
	.section	.text._Z6kernelP6uchar46Size2DPc,"ax",@progbits
	.align	128
        .global         _Z6kernelP6uchar46Size2DPc
        .type           _Z6kernelP6uchar46Size2DPc,@function
        .size           _Z6kernelP6uchar46Size2DPc,(.L_x_20 - _Z6kernelP6uchar46Size2DPc)
        .other          _Z6kernelP6uchar46Size2DPc,@"STO_CUDA_ENTRY STV_DEFAULT"
_Z6kernelP6uchar46Size2DPc:
.text._Z6kernelP6uchar46Size2DPc:
[----:B------:R-:W-:Y:S01]  /*0000*/  LDC R1, c[0x0][0x37c] ;  /* 0x0000df00ff017b82 */ /* 0x000fe20000000800 */
[----:B------:R-:W0:Y:S01]  /*0010*/  S2R R11, SR_CTAID.X ;  /* 0x00000000000b7919 */ /* 0x000e220000002500 */
[----:B------:R-:W1:Y:S01]  /*0020*/  LDCU UR4, c[0x0][0x370] ;  /* 0x00006e00ff0477ac */ /* 0x000e620008000800 */
[----:B------:R-:W0:Y:S01]  /*0030*/  S2R R0, SR_TID.X ;  /* 0x0000000000007919 */ /* 0x000e220000002100 */
[----:B------:R-:W1:Y:S01]  /*0040*/  LDCU UR5, c[0x0][0x360] ;  /* 0x00006c00ff0577ac */ /* 0x000e620008000800 */
[----:B------:R-:W2:Y:S01]  /*0050*/  S2R R12, SR_CTAID.Y ;  /* 0x00000000000c7919 */ /* 0x000ea20000002600 */
[----:B------:R-:W3:Y:S01]  /*0060*/  LDCU UR8, c[0x0][0x388] ;  /* 0x00007100ff0877ac */ /* 0x000ee20008000800 */
[----:B------:R-:W2:Y:S01]  /*0070*/  S2R R3, SR_TID.Y ;  /* 0x0000000000037919 */ /* 0x000ea20000002200 */
[----:B------:R-:W4:Y:S01]  /*0080*/  LDCU UR6, c[0x0][0x374] ;  /* 0x00006e80ff0677ac */ /* 0x000f220008000800 */
[----:B------:R-:W4:Y:S01]  /*0090*/  LDCU UR7, c[0x0][0x364] ;  /* 0x00006c80ff0777ac */ /* 0x000f220008000800 */
[----:B-1----:R-:W-:-:S02]  /*00a0*/  UIMAD UR4, UR4, UR5, URZ ;  /* 0x00000005040472a4 */ /* 0x002fc4000f8e02ff */
[----:B0-----:R-:W-:Y:S01]  /*00b0*/  IMAD R11, R11, UR5, R0 ;  /* 0x000000050b0b7c24 */ /* 0x001fe2000f8e0200 */
[----:B----4-:R-:W-:-:S04]  /*00c0*/  UIMAD UR5, UR6, UR7, URZ ;  /* 0x00000007060572a4 */ /* 0x010fc8000f8e02ff */
[----:B---3--:R-:W-:Y:S01]  /*00d0*/  ISETP.GE.U32.AND P0, PT, R11, UR8, PT ;  /* 0x000000080b007c0c */ /* 0x008fe2000bf06070 */
[----:B--2---:R-:W-:-:S12]  /*00e0*/  IMAD R12, R12, UR7, R3 ;  /* 0x000000070c0c7c24 */ /* 0x004fd8000f8e0203 */
[----:B------:R-:W-:Y:S05]  /*00f0*/  @P0 EXIT ;  /* 0x000000000000094d */ /* 0x000fea0003800000 */
[----:B------:R-:W0:Y:S01]  /*0100*/  LDCU UR6, c[0x3][URZ] ;  /* 0x00c00000ff0677ac */ /* 0x000e220008000800 */
[----:B------:R-:W1:Y:S01]  /*0110*/  LDCU.64 UR8, c[0x0][0x358] ;  /* 0x00006b00ff0877ac */ /* 0x000e620008000a00 */
[----:B0-----:R-:W-:-:S09]  /*0120*/  UISETP.GT.AND UP0, UPT, UR6, URZ, UPT ;  /* 0x000000ff0600728c */ /* 0x001fd2000bf04270 */
[----:B-1----:R-:W-:Y:S05]  /*0130*/  BRA.U UP0, `(.L_x_0) ;  /* 0x0000000100547547 */ /* 0x002fea000b800000 */
.L_x_4:
[----:B------:R-:W0:Y:S01]  /*0140*/  LDC R5, c[0x0][0x38c] ;  /* 0x0000e300ff057b82 */ /* 0x000e220000000800 */
[----:B------:R-:W-:Y:S01]  /*0150*/  BSSY.RECONVERGENT B0, `(.L_x_1) ;  /* 0x000000e000007945 */ /* 0x000fe20003800200 */
[----:B0-----:R-:W-:-:S13]  /*0160*/  ISETP.GE.U32.AND P0, PT, R12, R5, PT ;  /* 0x000000050c00720c */ /* 0x001fda0003f06070 */
[----:B--2---:R-:W-:Y:S05]  /*0170*/  @P0 BRA `(.L_x_2) ;  /* 0x00000000002c0947 */ /* 0x004fea0003800000 */
[----:B------:R-:W0:Y:S01]  /*0180*/  LDC R8, c[0x0][0x388] ;  /* 0x0000e200ff087b82 */ /* 0x000e220000000800 */
[----:B------:R-:W-:Y:S01]  /*0190*/  HFMA2 R4, -RZ, RZ, 0, 1.5199184417724609375e-05 ;  /* 0x000000ffff047431 */ /* 0x000fe200000001ff */
[----:B------:R-:W-:-:S06]  /*01a0*/  MOV R0, R12 ;  /* 0x0000000c00007202 */ /* 0x000fcc0000000f00 */
[----:B------:R-:W1:Y:S02]  /*01b0*/  LDC.64 R6, c[0x0][0x390] ;  /* 0x0000e400ff067b82 */ /* 0x000e640000000a00 */
.L_x_3:
[C---:B0-2---:R-:W-:Y:S01]  /*01c0*/  IMAD R3, R0.reuse, R8, R11 ;  /* 0x0000000800037224 */ /* 0x045fe200078e020b */
[----:B------:R-:W-:-:S04]  /*01d0*/  IADD3 R0, PT, PT, R0, UR5, RZ ;  /* 0x0000000500007c10 */ /* 0x000fc8000fffe0ff */
[----:B-1----:R-:W-:-:S04]  /*01e0*/  IADD3 R2, P0, PT, R3, R6, RZ ;  /* 0x0000000603027210 */ /* 0x002fc80007f1e0ff */
[----:B------:R-:W-:Y:S02]  /*01f0*/  IADD3.X R3, PT, PT, RZ, R7, RZ, P0, !PT ;  /* 0x00000007ff037210 */ /* 0x000fe400007fe4ff */
[----:B------:R-:W-:-:S03]  /*0200*/  ISETP.GE.U32.AND P0, PT, R0, R5, PT ;  /* 0x000000050000720c */ /* 0x000fc60003f06070 */
[----:B------:R2:W-:Y:S10]  /*0210*/  STG.E.U8 desc[UR8][R2.64], R4 ;  /* 0x0000000402007986 */ /* 0x0005f4000c101108 */
[----:B------:R-:W-:Y:S05]  /*0220*/  @!P0 BRA `(.L_x_3) ;  /* 0xfffffffc00e48947 */ /* 0x000fea000383ffff */
.L_x_2:
[----:B------:R-:W-:Y:S05]  /*0230*/  BSYNC.RECONVERGENT B0 ;  /* 0x0000000000007941 */ /* 0x000fea0003800200 */
.L_x_1:
[----:B------:R-:W0:Y:S01]  /*0240*/  LDCU UR6, c[0x0][0x388] ;  /* 0x00007100ff0677ac */ /* 0x000e220008000800 */
[----:B------:R-:W-:-:S04]  /*0250*/  IADD3 R11, PT, PT, R11, UR4, RZ ;  /* 0x000000040b0b7c10 */ /* 0x000fc8000fffe0ff */
[----:B0-----:R-:W-:-:S13]  /*0260*/  ISETP.GE.U32.AND P0, PT, R11, UR6, PT ;  /* 0x000000060b007c0c */ /* 0x001fda000bf06070 */
[----:B------:R-:W-:Y:S05]  /*0270*/  @!P0 BRA `(.L_x_4) ;  /* 0xfffffffc00b08947 */ /* 0x000fea000383ffff */
[----:B------:R-:W-:Y:S05]  /*0280*/  EXIT ;  /* 0x000000000000794d */ /* 0x000fea0003800000 */
.L_x_0:
[----:B------:R-:W-:-:S12]  /*0290*/  UIADD3 UR6, UPT, UPT, -UR6, URZ, URZ ;  /* 0x000000ff06067290 */ /* 0x000fd8000fffe1ff */
.L_x_18:
[----:B0-----:R-:W0:Y:S01]  /*02a0*/  LDCU UR7, c[0x0][0x38c] ;  /* 0x00007180ff0777ac */ /* 0x001e220008000800 */
[----:B------:R-:W-:Y:S01]  /*02b0*/  BSSY.RECONVERGENT B0, `(.L_x_5) ;  /* 0x0000103000007945 */ /* 0x000fe20003800200 */
[----:B0-----:R-:W-:-:S13]  /*02c0*/  ISETP.GE.U32.AND P0, PT, R12, UR7, PT ;  /* 0x000000070c007c0c */ /* 0x001fda000bf06070 */
[----:B------:R-:W-:Y:S05]  /*02d0*/  @P0 BRA `(.L_x_6) ;  /* 0x0000001000000947 */ /* 0x000fea0003800000 */
[----:B------:R-:W-:-:S07]  /*02e0*/  MOV R10, R12 ;  /* 0x0000000c000a7202 */ /* 0x000fce0000000f00 */
.L_x_17:
[----:B0-----:R-:W0:Y:S01]  /*02f0*/  LDC.64 R2, c[0x0][0x380] ;  /* 0x0000e000ff027b82 */ /* 0x001e220000000a00 */
[----:B------:R-:W1:Y:S02]  /*0300*/  LDCU.64 UR10, c[0x0][0x388] ;  /* 0x00007100ff0a77ac */ /* 0x000e640008000a00 */
[----:B-1----:R-:W-:-:S04]  /*0310*/  IMAD R8, R10, UR10, R11 ;  /* 0x0000000a0a087c24 */ /* 0x002fc8000f8e020b */
[----:B0-----:R-:W-:-:S06]  /*0320*/  IMAD.WIDE.U32 R2, R8, 0x4, R2 ;  /* 0x0000000408027825 */ /* 0x001fcc00078e0002 */
[----:B------:R-:W2:Y:S01]  /*0330*/  LDG.E R2, desc[UR8][R2.64] ;  /* 0x0000000802027981 */ /* 0x000ea2000c1e1900 */
[----:B------:R-:W-:Y:S01]  /*0340*/  IADD3 R10, PT, PT, R10, UR5, RZ ;  /* 0x000000050a0a7c10 */ /* 0x000fe2000fffe0ff */
[----:B------:R-:W-:Y:S01]  /*0350*/  HFMA2 R5, -RZ, RZ, 0, 7.152557373046875e-07 ;  /* 0x0000000cff057431 */ /* 0x000fe200000001ff */
[----:B------:R-:W-:Y:S02]  /*0360*/  MOV R9, 0xffffffff ;  /* 0xffffffff00097802 */ /* 0x000fe40000000f00 */
[----:B------:R-:W-:Y:S02]  /*0370*/  CS2R R6, SRZ ;  /* 0x0000000000067805 */ /* 0x000fe4000001ff00 */
[----:B------:R-:W-:Y:S02]  /*0380*/  ISETP.GE.U32.AND P1, PT, R10, UR11, PT ;  /* 0x0000000b0a007c0c */ /* 0x000fe4000bf26070 */
[----:B------:R-:W-:Y:S02]  /*0390*/  MOV R4, UR6 ;  /* 0x0000000600047c02 */ /* 0x000fe40008000f00 */
[----:B--2---:R-:W-:-:S02]  /*03a0*/  PRMT R0, R2, 0x7770, RZ ;  /* 0x0000777002007816 */ /* 0x004fc400000000ff */
[C---:B------:R-:W-:Y:S02]  /*03b0*/  PRMT R13, R2.reuse, 0x7771, RZ ;  /* 0x00007771020d7816 */ /* 0x040fe400000000ff */
[----:B------:R-:W-:Y:S02]  /*03c0*/  PRMT R14, R2, 0x7772, RZ ;  /* 0x00007772020e7816 */ /* 0x000fe400000000ff */
[----:B------:R-:W-:Y:S02]  /*03d0*/  I2FP.F32.U32 R3, R0 ;  /* 0x0000000000037245 */ /* 0x000fe40000201000 */
[----:B------:R-:W-:Y:S02]  /*03e0*/  I2FP.F32.U32 R2, R13 ;  /* 0x0000000d00027245 */ /* 0x000fe40000201000 */
[----:B------:R-:W-:-:S07]  /*03f0*/  I2FP.F32.U32 R0, R14 ;  /* 0x0000000e00007245 */ /* 0x000fce0000201000 */
.L_x_16:
[----:B------:R-:W0:Y:S01]  /*0400*/  LDC R14, c[0x3][R5+-0x8] ;  /* 0x00fffe00050e7b82 */ /* 0x000e220000000800 */
[----:B------:R-:W-:Y:S01]  /*0410*/  BSSY.RECONVERGENT B1, `(.L_x_7) ;  /* 0x000004a000017945 */ /* 0x000fe20003800200 */
[----:B------:R-:W-:-:S06]  /*0420*/  MOV R16, 0x3f800000 ;  /* 0x3f80000000107802 */ /* 0x000fcc0000000f00 */
[----:B------:R1:W2:Y:S08]  /*0430*/  LDC R15, c[0x3][R5+-0x4] ;  /* 0x00ffff00050f7b82 */ /* 0x0002b00000000800 */
[----:B------:R1:W3:Y:S01]  /*0440*/  LDC R13, c[0x3][R5] ;  /* 0x00c00000050d7b82 */ /* 0x0002e20000000800 */
[----:B0-----:R-:W-:-:S05]  /*0450*/  FADD R14, R3, -R14 ;  /* 0x8000000e030e7221 */ /* 0x001fca0000000000 */
[----:B------:R-:W-:-:S13]  /*0460*/  FSETP.NEU.AND P0, PT, R14, 1, PT ;  /* 0x3f8000000e00780b */ /* 0x000fda0003f0d000 */
[----:B-123--:R-:W-:Y:S05]  /*0470*/  @!P0 BRA `(.L_x_8) ;  /* 0x00000004000c8947 */ /* 0x00efea0003800000 */
[----:B------:R-:W-:-:S13]  /*0480*/  FSETP.NAN.AND P0, PT, |R14|, |R14|, PT ;  /* 0x4000000e0e00720b */ /* 0x000fda0003f08200 */
[----:B------:R-:W-:Y:S05]  /*0490*/  @P0 BRA `(.L_x_9) ;  /* 0x0000000400000947 */ /* 0x000fea0003800000 */
[C---:B------:R-:W-:Y:S01]  /*04a0*/  FMUL R17, |R14|.reuse, 16777216 ;  /* 0x4b8000000e117820 */ /* 0x040fe20000400200 */
[C---:B------:R-:W-:Y:S02]  /*04b0*/  FSETP.GEU.AND P0, PT, |R14|.reuse, 1.175494350822287508e-38, PT ;  /* 0x008000000e00780b */ /* 0x040fe40003f0e200 */
[----:B------:R-:W-:Y:S02]  /*04c0*/  MOV R22, 0x3a2c32e4 ;  /* 0x3a2c32e400167802 */ /* 0x000fe40000000f00 */
[----:B------:R-:W-:Y:S02]  /*04d0*/  FSEL R17, R17, |R14|, !P0 ;  /* 0x4000000e11117208 */ /* 0x000fe40004000000 */
[----:B------:R-:W-:Y:S02]  /*04e0*/  FSEL R20, RZ, -24, P0 ;  /* 0xc1c00000ff147808 */ /* 0x000fe40000000000 */
[----:B------:R-:W-:Y:S02]  /*04f0*/  IADD3 R16, PT, PT, R17, -0x3f3504f3, RZ ;  /* 0xc0cafb0d11107810 */ /* 0x000fe40007ffe0ff */
[----:B------:R-:W-:-:S02]  /*0500*/  FSETP.NEU.AND P4, PT, R14, RZ, PT ;  /* 0x000000ff0e00720b */ /* 0x000fc40003f8d000 */
[----:B------:R-:W-:-:S04]  /*0510*/  LOP3.LUT R18, R16, 0xff800000, RZ, 0xc0, !PT ;  /* 0xff80000010127812 */ /* 0x000fc800078ec0ff */
[----:B------:R-:W-:-:S05]  /*0520*/  IADD3 R17, PT, PT, R17, -R18, RZ ;  /* 0x8000001211117210 */ /* 0x000fca0007ffe0ff */
[C---:B------:R-:W-:Y:S01]  /*0530*/  FADD R16, R17.reuse, 1 ;  /* 0x3f80000011107421 */ /* 0x040fe20000000000 */
[----:B------:R-:W-:Y:S01]  /*0540*/  FADD R21, R17, -1 ;  /* 0xbf80000011157421 */ /* 0x000fe20000000000 */
[----:B------:R-:W-:-:S03]  /*0550*/  I2FP.F32.S32 R17, R18 ;  /* 0x0000001200117245 */ /* 0x000fc60000201400 */
[----:B------:R-:W-:Y:S01]  /*0560*/  FADD R19, R21, R21 ;  /* 0x0000001515137221 */ /* 0x000fe20000000000 */
[----:B------:R-:W0:Y:S01]  /*0570*/  MUFU.RCP R16, R16 ;  /* 0x0000001000107308 */ /* 0x000e220000001000 */
[----:B------:R-:W-:Y:S02]  /*0580*/  FFMA R23, R17, 1.1920928955078125e-07, R20 ;  /* 0x3400000011177823 */ /* 0x000fe40000000014 */
[----:B0-----:R-:W-:-:S04]  /*0590*/  FMUL R18, R16, R19 ;  /* 0x0000001310127220 */ /* 0x001fc80000400000 */
[----:B------:R-:W-:Y:S01]  /*05a0*/  FADD R20, R21, -R18 ;  /* 0x8000001215147221 */ /* 0x000fe20000000000 */
[C---:B------:R-:W-:Y:S01]  /*05b0*/  FMUL R19, R18.reuse, R18 ;  /* 0x0000001212137220 */ /* 0x040fe20000400000 */
[----:B------:R-:W-:Y:S02]  /*05c0*/  FFMA R17, R18, 1.4426950216293334961, R23 ;  /* 0x3fb8aa3b12117823 */ /* 0x000fe40000000017 */
[----:B------:R-:W-:Y:S01]  /*05d0*/  FADD R20, R20, R20 ;  /* 0x0000001414147221 */ /* 0x000fe20000000000 */
[----:B------:R-:W-:Y:S01]  /*05e0*/  FFMA R22, R19, R22, 0.0032181653659790754318 ;  /* 0x3b52e7db13167423 */ /* 0x000fe20000000016 */
[----:B------:R-:W-:Y:S02]  /*05f0*/  FADD R23, R23, -R17 ;  /* 0x8000001117177221 */ /* 0x000fe40000000000 */
[----:B------:R-:W-:Y:S01]  /*0600*/  FFMA R21, R21, -R18, R20 ;  /* 0x8000001215157223 */ /* 0x000fe20000000014 */
[----:B------:R-:W-:Y:S01]  /*0610*/  FFMA R22, R19, R22, 0.018033718690276145935 ;  /* 0x3c93bb7313167423 */ /* 0x000fe20000000016 */
[----:B------:R-:W-:-:S02]  /*0620*/  FFMA R20, R18, 1.4426950216293334961, R23 ;  /* 0x3fb8aa3b12147823 */ /* 0x000fc40000000017 */
[----:B------:R-:W-:Y:S01]  /*0630*/  FMUL R21, R16, R21 ;  /* 0x0000001510157220 */ /* 0x000fe20000400000 */
[----:B------:R-:W-:-:S03]  /*0640*/  FFMA R22, R19, R22, 0.12022458761930465698 ;  /* 0x3df6384f13167423 */ /* 0x000fc60000000016 */
[----:B------:R-:W-:Y:S01]  /*0650*/  FFMA R23, R21, 1.4426950216293334961, R20 ;  /* 0x3fb8aa3b15177823 */ /* 0x000fe20000000014 */
[----:B------:R-:W-:-:S03]  /*0660*/  FMUL R19, R19, R22 ;  /* 0x0000001613137220 */ /* 0x000fc60000400000 */
[----:B------:R-:W-:Y:S01]  /*0670*/  FFMA R20, R18, 1.9251366722983220825e-08, R23 ;  /* 0x32a55e3412147823 */ /* 0x000fe20000000017 */
[----:B------:R-:W-:-:S04]  /*0680*/  FMUL R16, R19, 3 ;  /* 0x4040000013107820 */ /* 0x000fc80000400000 */
[----:B------:R-:W-:Y:S01]  /*0690*/  FFMA R16, R21, R16, R20 ;  /* 0x0000001015107223 */ /* 0x000fe20000000014 */
[----:B------:R-:W-:-:S03]  /*06a0*/  HFMA2 R20, -RZ, RZ, 0.64013671875, -15.109375 ;  /* 0x391fcb8eff147431 */ /* 0x000fc600000001ff */
[----:B------:R-:W-:-:S04]  /*06b0*/  FFMA R18, R18, R19, R16 ;  /* 0x0000001312127223 */ /* 0x000fc80000000010 */
[----:B------:R-:W-:-:S04]  /*06c0*/  FADD R21, R17, R18 ;  /* 0x0000001211157221 */ /* 0x000fc80000000000 */
[----:B------:R-:W-:Y:S01]  /*06d0*/  FMUL R16, R21, 2 ;  /* 0x4000000015107820 */ /* 0x000fe20000400000 */
[----:B------:R-:W-:-:S03]  /*06e0*/  FADD R17, -R17, R21 ;  /* 0x0000001511117221 */ /* 0x000fc60000000100 */
[----:B------:R-:W0:Y:S01]  /*06f0*/  FRND R19, R16 ;  /* 0x0000001000137307 */ /* 0x000e220000201000 */
[----:B------:R-:W-:Y:S01]  /*0700*/  FADD R18, R18, -R17 ;  /* 0x8000001112127221 */ /* 0x000fe20000000000 */
[----:B------:R-:W-:Y:S01]  /*0710*/  FFMA R21, R21, 2, -R16 ;  /* 0x4000000015157823 */ /* 0x000fe20000000810 */
[C---:B------:R-:W-:Y:S02]  /*0720*/  FSETP.GT.AND P2, PT, |R16|.reuse, 152, PT ;  /* 0x431800001000780b */ /* 0x040fe40003f44200 */
[----:B------:R-:W-:Y:S01]  /*0730*/  FSETP.GEU.AND P3, PT, R16, RZ, PT ;  /* 0x000000ff1000720b */ /* 0x000fe20003f6e000 */
[----:B------:R-:W-:Y:S02]  /*0740*/  FFMA R18, R18, 2, R21 ;  /* 0x4000000012127823 */ /* 0x000fe40000000015 */
[----:B------:R1:W2:Y:S01]  /*0750*/  F2I.NTZ R21, R16 ;  /* 0x0000001000157305 */ /* 0x0002a20000203100 */
[----:B0-----:R-:W-:Y:S01]  /*0760*/  FADD R17, R16, -R19 ;  /* 0x8000001310117221 */ /* 0x001fe20000000000 */
[----:B------:R-:W-:-:S02]  /*0770*/  FSETP.GT.AND P0, PT, R19, RZ, PT ;  /* 0x000000ff1300720b */ /* 0x000fc40003f04000 */
[----:B-1----:R-:W-:Y:S01]  /*0780*/  FSEL R16, RZ, +INF , !P3 ;  /* 0x7f800000ff107808 */ /* 0x002fe20005800000 */
[----:B------:R-:W-:-:S04]  /*0790*/  FADD R17, R17, R18 ;  /* 0x0000001211117221 */ /* 0x000fc80000000000 */
[----:B------:R-:W-:-:S04]  /*07a0*/  FFMA R18, R17, R20, 0.0013391353422775864601 ;  /* 0x3aaf85ed11127423 */ /* 0x000fc80000000014 */
[----:B------:R-:W-:-:S04]  /*07b0*/  FFMA R18, R17, R18, 0.0096188392490148544312 ;  /* 0x3c1d985611127423 */ /* 0x000fc80000000012 */
[----:B------:R-:W-:-:S04]  /*07c0*/  FFMA R18, R17, R18, 0.055503588169813156128 ;  /* 0x3d6357bb11127423 */ /* 0x000fc80000000012 */
[C---:B------:R-:W-:Y:S01]  /*07d0*/  FFMA R20, R17.reuse, R18, 0.24022644758224487305 ;  /* 0x3e75fdec11147423 */ /* 0x040fe20000000012 */
[----:B------:R-:W-:Y:S02]  /*07e0*/  SEL R18, RZ, 0x83000000, P0 ;  /* 0x83000000ff127807 */ /* 0x000fe40000000000 */
[----:B------:R-:W-:Y:S01]  /*07f0*/  FSETP.NEU.AND P0, PT, |R14|, +INF , PT ;  /* 0x7f8000000e00780b */ /* 0x000fe20003f0d200 */
[----:B------:R-:W-:Y:S01]  /*0800*/  FFMA R20, R17, R20, 0.69314718246459960938 ;  /* 0x3f31721811147423 */ /* 0x000fe20000000014 */
[----:B--2---:R-:W-:Y:S02]  /*0810*/  LEA R21, R21, -R18, 0x17 ;  /* 0x8000001215157211 */ /* 0x004fe400078eb8ff */
[----:B------:R-:W-:Y:S01]  /*0820*/  IADD3 R18, PT, PT, R18, 0x7f000000, RZ ;  /* 0x7f00000012127810 */ /* 0x000fe20007ffe0ff */
[----:B------:R-:W-:-:S04]  /*0830*/  FFMA R17, R17, R20, 1 ;  /* 0x3f80000011117423 */ /* 0x000fc80000000014 */
[----:B------:R-:W-:-:S04]  /*0840*/  FMUL R18, R18, R17 ;  /* 0x0000001112127220 */ /* 0x000fc80000400000 */
[----:B------:R-:W-:Y:S01]  /*0850*/  @!P2 FMUL R16, R21, R18 ;  /* 0x000000121510a220 */ /* 0x000fe20000400000 */
[----:B------:R-:W-:Y:S06]  /*0860*/  @P0 BRA P4, `(.L_x_8) ;  /* 0x0000000000100947 */ /* 0x000fec0002000000 */
[----:B------:R-:W-:-:S05]  /*0870*/  FADD R14, R14, R14 ;  /* 0x0000000e0e0e7221 */ /* 0x000fca0000000000 */
[----:B------:R-:W-:Y:S01]  /*0880*/  LOP3.LUT R16, R14, 0x7fffffff, RZ, 0xc0, !PT ;  /* 0x7fffffff0e107812 */ /* 0x000fe200078ec0ff */
[----:B------:R-:W-:Y:S06]  /*0890*/  BRA `(.L_x_8) ;  /* 0x0000000000047947 */ /* 0x000fec0003800000 */
.L_x_9:
[----:B------:R-:W-:-:S07]  /*08a0*/  FADD R16, R14, 2 ;  /* 0x400000000e107421 */ /* 0x000fce0000000000 */
.L_x_8:
[----:B------:R-:W-:Y:S05]  /*08b0*/  BSYNC.RECONVERGENT B1 ;  /* 0x0000000000017941 */ /* 0x000fea0003800200 */
.L_x_7:
[----:B------:R-:W-:Y:S01]  /*08c0*/  FADD R15, R2, -R15 ;  /* 0x8000000f020f7221 */ /* 0x000fe20000000000 */
[----:B------:R-:W-:Y:S01]  /*08d0*/  BSSY.RECONVERGENT B1, `(.L_x_10) ;  /* 0x0000047000017945 */ /* 0x000fe20003800200 */
[----:B------:R-:W-:-:S03]  /*08e0*/  MOV R17, 0x3f800000 ;  /* 0x3f80000000117802 */ /* 0x000fc60000000f00 */
[----:B------:R-:W-:-:S13]  /*08f0*/  FSETP.NEU.AND P0, PT, R15, 1, PT ;  /* 0x3f8000000f00780b */ /* 0x000fda0003f0d000 */
[----:B------:R-:W-:Y:S05]  /*0900*/  @!P0 BRA `(.L_x_11) ;  /* 0x00000004000c8947 */ /* 0x000fea0003800000 */
[----:B------:R-:W-:-:S13]  /*0910*/  FSETP.NAN.AND P0, PT, |R15|, |R15|, PT ;  /* 0x4000000f0f00720b */ /* 0x000fda0003f08200 */
[----:B------:R-:W-:Y:S05]  /*0920*/  @P0 BRA `(.L_x_12) ;  /* 0x0000000400000947 */ /* 0x000fea0003800000 */
[C---:B------:R-:W-:Y:S01]  /*0930*/  FMUL R14, |R15|.reuse, 16777216 ;  /* 0x4b8000000f0e7820 */ /* 0x040fe20000400200 */
[C---:B------:R-:W-:Y:S01]  /*0940*/  FSETP.GEU.AND P0, PT, |R15|.reuse, 1.175494350822287508e-38, PT ;  /* 0x008000000f00780b */ /* 0x040fe20003f0e200 */
[----:B------:R-:W-:Y:S01]  /*0950*/  HFMA2 R22, -RZ, RZ, 0.771484375, 0.21533203125 ;  /* 0x3a2c32e4ff167431 */ /* 0x000fe200000001ff */
[----:B------:R-:W-:Y:S02]  /*0960*/  FSETP.NEU.AND P4, PT, R15, RZ, PT ;  /* 0x000000ff0f00720b */ /* 0x000fe40003f8d000 */
[----:B------:R-:W-:Y:S02]  /*0970*/  FSEL R14, R14, |R15|, !P0 ;  /* 0x4000000f0e0e7208 */ /* 0x000fe40004000000 */
[----:B------:R-:W-:Y:S02]  /*0980*/  FSEL R20, RZ, -24, P0 ;  /* 0xc1c00000ff147808 */ /* 0x000fe40000000000 */
[----:B------:R-:W-:-:S04]  /*0990*/  IADD3 R17, PT, PT, R14, -0x3f3504f3, RZ ;  /* 0xc0cafb0d0e117810 */ /* 0x000fc80007ffe0ff */
[----:B------:R-:W-:-:S04]  /*09a0*/  LOP3.LUT R17, R17, 0xff800000, RZ, 0xc0, !PT ;  /* 0xff80000011117812 */ /* 0x000fc800078ec0ff */
[-C--:B------:R-:W-:Y:S02]  /*09b0*/  IADD3 R21, PT, PT, R14, -R17.reuse, RZ ;  /* 0x800000110e157210 */ /* 0x080fe40007ffe0ff */
[----:B------:R-:W-:-:S03]  /*09c0*/  I2FP.F32.S32 R17, R17 ;  /* 0x0000001100117245 */ /* 0x000fc60000201400 */
[C---:B------:R-:W-:Y:S01]  /*09d0*/  FADD R14, R21.reuse, 1 ;  /* 0x3f800000150e7421 */ /* 0x040fe20000000000 */
[----:B------:R-:W-:Y:S01]  /*09e0*/  FADD R21, R21, -1 ;  /* 0xbf80000015157421 */ /* 0x000fe20000000000 */
[----:B------:R-:W-:-:S03]  /*09f0*/  FFMA R23, R17, 1.1920928955078125e-07, R20 ;  /* 0x3400000011177823 */ /* 0x000fc60000000014 */
[----:B------:R-:W-:Y:S01]  /*0a00*/  FADD R19, R21, R21 ;  /* 0x0000001515137221 */ /* 0x000fe20000000000 */
[----:B------:R-:W0:Y:S03]  /*0a10*/  MUFU.RCP R14, R14 ;  /* 0x0000000e000e7308 */ /* 0x000e260000001000 */
        /* <DEDUP_REMOVED lines=17> */
[----:B------:R-:W-:-:S03]  /*0b30*/  MOV R20, 0x391fcb8e ;  /* 0x391fcb8e00147802 */ /* 0x000fc60000000f00 */
        /* <DEDUP_REMOVED lines=10> */
[----:B------:R-:W1:Y:S01]  /*0be0*/  F2I.NTZ R21, R14 ;  /* 0x0000000e00157305 */ /* 0x000e620000203100 */
[----:B0-----:R-:W-:Y:S01]  /*0bf0*/  FADD R17, R14, -R19 ;  /* 0x800000130e117221 */ /* 0x001fe20000000000 */
[----:B------:R-:W-:-:S03]  /*0c00*/  FSETP.GT.AND P0, PT, R19, RZ, PT ;  /* 0x000000ff1300720b */ /* 0x000fc60003f04000 */
[----:B------:R-:W-:-:S04]  /*0c10*/  FADD R17, R17, R18 ;  /* 0x0000001211117221 */ /* 0x000fc80000000000 */
[----:B------:R-:W-:-:S04]  /*0c20*/  FFMA R18, R17, R20, 0.0013391353422775864601 ;  /* 0x3aaf85ed11127423 */ /* 0x000fc80000000014 */
[----:B------:R-:W-:-:S04]  /*0c30*/  FFMA R18, R17, R18, 0.0096188392490148544312 ;  /* 0x3c1d985611127423 */ /* 0x000fc80000000012 */
[----:B------:R-:W-:-:S04]  /*0c40*/  FFMA R18, R17, R18, 0.055503588169813156128 ;  /* 0x3d6357bb11127423 */ /* 0x000fc80000000012 */
[----:B------:R-:W-:Y:S01]  /*0c50*/  FFMA R20, R17, R18, 0.24022644758224487305 ;  /* 0x3e75fdec11147423 */ /* 0x000fe20000000012 */
[----:B------:R-:W-:Y:S02]  /*0c60*/  SEL R18, RZ, 0x83000000, P0 ;  /* 0x83000000ff127807 */ /* 0x000fe40000000000 */
[----:B------:R-:W-:Y:S01]  /*0c70*/  FSETP.NEU.AND P0, PT, |R15|, +INF , PT ;  /* 0x7f8000000f00780b */ /* 0x000fe20003f0d200 */
[----:B------:R-:W-:Y:S01]  /*0c80*/  FFMA R20, R17, R20, 0.69314718246459960938 ;  /* 0x3f31721811147423 */ /* 0x000fe20000000014 */
[----:B-1----:R-:W-:Y:S02]  /*0c90*/  LEA R21, R21, -R18, 0x17 ;  /* 0x8000001215157211 */ /* 0x002fe400078eb8ff */
[----:B------:R-:W-:Y:S01]  /*0ca0*/  IADD3 R18, PT, PT, R18, 0x7f000000, RZ ;  /* 0x7f00000012127810 */ /* 0x000fe20007ffe0ff */
[----:B------:R-:W-:Y:S01]  /*0cb0*/  FFMA R19, R17, R20, 1 ;  /* 0x3f80000011137423 */ /* 0x000fe20000000014 */
[----:B------:R-:W-:-:S03]  /*0cc0*/  FSEL R17, RZ, +INF , !P3 ;  /* 0x7f800000ff117808 */ /* 0x000fc60005800000 */
[----:B------:R-:W-:-:S04]  /*0cd0*/  FMUL R18, R18, R19 ;  /* 0x0000001312127220 */ /* 0x000fc80000400000 */
[----:B------:R-:W-:Y:S01]  /*0ce0*/  @!P2 FMUL R17, R21, R18 ;  /* 0x000000121511a220 */ /* 0x000fe20000400000 */
[----:B------:R-:W-:Y:S06]  /*0cf0*/  @P0 BRA P4, `(.L_x_11) ;  /* 0x0000000000100947 */ /* 0x000fec0002000000 */
[----:B------:R-:W-:-:S05]  /*0d00*/  FADD R15, R15, R15 ;  /* 0x0000000f0f0f7221 */ /* 0x000fca0000000000 */
[----:B------:R-:W-:Y:S01]  /*0d10*/  LOP3.LUT R17, R15, 0x7fffffff, RZ, 0xc0, !PT ;  /* 0x7fffffff0f117812 */ /* 0x000fe200078ec0ff */
[----:B------:R-:W-:Y:S06]  /*0d20*/  BRA `(.L_x_11) ;  /* 0x0000000000047947 */ /* 0x000fec0003800000 */
.L_x_12:
[----:B------:R-:W-:-:S07]  /*0d30*/  FADD R17, R15, 2 ;  /* 0x400000000f117421 */ /* 0x000fce0000000000 */
.L_x_11:
[----:B------:R-:W-:Y:S05]  /*0d40*/  BSYNC.RECONVERGENT B1 ;  /* 0x0000000000017941 */ /* 0x000fea0003800200 */
.L_x_10:
[----:B------:R-:W-:Y:S01]  /*0d50*/  FADD R13, R0, -R13 ;  /* 0x8000000d000d7221 */ /* 0x000fe20000000000 */
[----:B------:R-:W-:Y:S01]  /*0d60*/  BSSY.RECONVERGENT B1, `(.L_x_13) ;  /* 0x0000048000017945 */ /* 0x000fe20003800200 */
[----:B------:R-:W-:Y:S02]  /*0d70*/  HFMA2 R15, -RZ, RZ, 1.875, 0 ;  /* 0x3f800000ff0f7431 */ /* 0x000fe400000001ff */
[----:B------:R-:W-:Y:S01]  /*0d80*/  FADD R16, R17, R16 ;  /* 0x0000001011107221 */ /* 0x000fe20000000000 */
[----:B------:R-:W-:-:S13]  /*0d90*/  FSETP.NEU.AND P0, PT, R13, 1, PT ;  /* 0x3f8000000d00780b */ /* 0x000fda0003f0d000 */
[----:B------:R-:W-:Y:S05]  /*0da0*/  @!P0 BRA `(.L_x_14) ;  /* 0x00000004000c8947 */ /* 0x000fea0003800000 */
        /* <DEDUP_REMOVED lines=44> */
[----:B------:R-:W-:Y:S01]  /*1070*/  FFMA R18, R18, 2, R19 ;  /* 0x4000000012127823 */ /* 0x000fe20000000013 */
[----:B0-----:R-:W-:Y:S01]  /*1080*/  FADD R15, R14, -R17 ;  /* 0x800000110e0f7221 */ /* 0x001fe20000000000 */
[----:B------:R-:W-:-:S03]  /*1090*/  FSETP.GT.AND P0, PT, R17, RZ, PT ;  /* 0x000000ff1100720b */ /* 0x000fc60003f04000 */
[----:B------:R-:W-:Y:S01]  /*10a0*/  FADD R15, R15, R18 ;  /* 0x000000120f0f7221 */ /* 0x000fe20000000000 */
[----:B------:R-:W-:Y:S01]  /*10b0*/  SEL R17, RZ, 0x83000000, P0 ;  /* 0x83000000ff117807 */ /* 0x000fe20000000000 */
[----:B------:R-:W0:Y:S01]  /*10c0*/  F2I.NTZ R18, R14 ;  /* 0x0000000e00127305 */ /* 0x000e220000203100 */
[----:B------:R-:W-:Y:S01]  /*10d0*/  FSETP.NEU.AND P0, PT, |R13|, +INF , PT ;  /* 0x7f8000000d00780b */ /* 0x000fe20003f0d200 */
[----:B------:R-:W-:-:S04]  /*10e0*/  FFMA R20, R15, R20, 0.0013391353422775864601 ;  /* 0x3aaf85ed0f147423 */ /* 0x000fc80000000014 */
[----:B------:R-:W-:-:S04]  /*10f0*/  FFMA R20, R15, R20, 0.0096188392490148544312 ;  /* 0x3c1d98560f147423 */ /* 0x000fc80000000014 */
[----:B------:R-:W-:-:S04]  /*1100*/  FFMA R20, R15, R20, 0.055503588169813156128 ;  /* 0x3d6357bb0f147423 */ /* 0x000fc80000000014 */
[----:B------:R-:W-:Y:S01]  /*1110*/  FFMA R20, R15, R20, 0.24022644758224487305 ;  /* 0x3e75fdec0f147423 */ /* 0x000fe20000000014 */
[----:B0-----:R-:W-:Y:S02]  /*1120*/  LEA R18, R18, -R17, 0x17 ;  /* 0x8000001112127211 */ /* 0x001fe400078eb8ff */
[----:B------:R-:W-:Y:S01]  /*1130*/  IADD3 R17, PT, PT, R17, 0x7f000000, RZ ;  /* 0x7f00000011117810 */ /* 0x000fe20007ffe0ff */
[----:B------:R-:W-:-:S04]  /*1140*/  FFMA R20, R15, R20, 0.69314718246459960938 ;  /* 0x3f3172180f147423 */ /* 0x000fc80000000014 */
        /* <DEDUP_REMOVED lines=8> */
.L_x_15:
[----:B------:R-:W-:-:S07]  /*11d0*/  FADD R15, R13, 2 ;  /* 0x400000000d0f7421 */ /* 0x000fce0000000000 */
.L_x_14:
[----:B------:R-:W-:Y:S05]  /*11e0*/  BSYNC.RECONVERGENT B1 ;  /* 0x0000000000017941 */ /* 0x000fea0003800200 */
.L_x_13:
[----:B------:R-:W-:Y:S01]  /*11f0*/  IADD3 R4, PT, PT, R4, 0x1, RZ ;  /* 0x0000000104047810 */ /* 0x000fe20007ffe0ff */
[----:B------:R-:W-:Y:S01]  /*1200*/  FADD R16, R16, R15 ;  /* 0x0000000f10107221 */ /* 0x000fe20000000000 */
[----:B------:R-:W-:Y:S02]  /*1210*/  ISETP.NE.AND P0, PT, R9, -0x1, PT ;  /* 0xffffffff0900780c */ /* 0x000fe40003f05270 */
[----:B------:R-:W-:Y:S02]  /*1220*/  ISETP.NE.AND P2, PT, R4, RZ, PT ;  /* 0x000000ff0400720c */ /* 0x000fe40003f45270 */
[----:B------:R-:W-:Y:S02]  /*1230*/  FSETP.LT.OR P0, PT, R16, R7, !P0 ;  /* 0x000000071000720b */ /* 0x000fe40004701400 */
[----:B------:R-:W-:Y:S02]  /*1240*/  IADD3 R5, PT, PT, R5, 0xc, RZ ;  /* 0x0000000c05057810 */ /* 0x000fe40007ffe0ff */
[----:B------:R-:W-:-:S02]  /*1250*/  SEL R9, R6, R9, P0 ;  /* 0x0000000906097207 */ /* 0x000fc40000000000 */
[----:B------:R-:W-:Y:S02]  /*1260*/  FSEL R7, R16, R7, P0 ;  /* 0x0000000710077208 */ /* 0x000fe40000000000 */
[----:B------:R-:W-:-:S03]  /*1270*/  IADD3 R6, PT, PT, R6, 0x1, RZ ;  /* 0x0000000106067810 */ /* 0x000fc60007ffe0ff */
[----:B------:R-:W-:Y:S05]  /*1280*/  @P2 BRA `(.L_x_16) ;  /* 0xfffffff0005c2947 */ /* 0x000fea000383ffff */
[----:B------:R-:W0:Y:S02]  /*1290*/  LDCU.64 UR10, c[0x0][0x390] ;  /* 0x00007200ff0a77ac */ /* 0x000e240008000a00 */
[----:B0-----:R-:W-:-:S04]  /*12a0*/  IADD3 R2, P0, PT, R8, UR10, RZ ;  /* 0x0000000a08027c10 */ /* 0x001fc8000ff1e0ff */
[----:B------:R-:W-:-:S05]  /*12b0*/  IADD3.X R3, PT, PT, RZ, UR11, RZ, P0, !PT ;  /* 0x0000000bff037c10 */ /* 0x000fca00087fe4ff */
[----:B------:R0:W-:Y:S01]  /*12c0*/  STG.E.U8 desc[UR8][R2.64], R9 ;  /* 0x0000000902007986 */ /* 0x0001e2000c101108 */
[----:B------:R-:W-:Y:S05]  /*12d0*/  @!P1 BRA `(.L_x_17) ;  /* 0xfffffff000049947 */ /* 0x000fea000383ffff */
.L_x_6:
[----:B------:R-:W-:Y:S05]  /*12e0*/  BSYNC.RECONVERGENT B0 ;  /* 0x0000000000007941 */ /* 0x000fea0003800200 */
.L_x_5:
[----:B------:R-:W1:Y:S01]  /*12f0*/  LDCU UR7, c[0x0][0x388] ;  /* 0x00007100ff0777ac */ /* 0x000e620008000800 */
[----:B------:R-:W-:-:S04]  /*1300*/  IADD3 R11, PT, PT, R11, UR4, RZ ;  /* 0x000000040b0b7c10 */ /* 0x000fc8000fffe0ff */
[----:B-1----:R-:W-:-:S13]  /*1310*/  ISETP.GE.U32.AND P0, PT, R11, UR7, PT ;  /* 0x000000070b007c0c */ /* 0x002fda000bf06070 */
[----:B------:R-:W-:Y:S05]  /*1320*/  @!P0 BRA `(.L_x_18) ;  /* 0xffffffec00dc8947 */ /* 0x000fea000383ffff */
[----:B------:R-:W-:Y:S05]  /*1330*/  EXIT ;  /* 0x000000000000794d */ /* 0x000fea0003800000 */
.L_x_19:
[----:B------:R-:W-:-:S00]  /*1340*/  BRA `(.L_x_19) ;  /* 0xfffffffc00fc7947 */ /* 0x000fc0000383ffff */
[----:B------:R-:W-:-:S00]  /*1350*/  NOP ;  /* 0x0000000000007918 */ /* 0x000fc00000000000 */
        /* <DEDUP_REMOVED lines=10> */
.L_x_20:


//--------------------- .nv.shared.reserved.0     --------------------------
	.section	.nv.shared.reserved.0,"aw",@nobits
	.weak		__nv_reservedSMEM_offset_0_alias
	.size		__nv_reservedSMEM_offset_0_alias, 0, 64
	.other		__nv_reservedSMEM_offset_0_alias,@"STO_CUDA_RESERVED_SHARED STV_DEFAULT"
__nv_reservedSMEM_offset_0_alias:
	.zero		0
	.zero		64


//--------------------- .nv.constant0._Z6kernelP6uchar46Size2DPc --------------------------
	.section	.nv.constant0._Z6kernelP6uchar46Size2DPc,"a",@progbits
	.sectionflags	@""
	.align	4
.nv.constant0._Z6kernelP6uchar46Size2DPc:
	.zero		920


//--------------------- SYMBOLS --------------------------

	.type		.nv.reservedSmem.offset0,@object
	.size		.nv.reservedSmem.offset0,0x4
